//
// Generated by NVIDIA NVVM Compiler
//
// Compiler Build ID: CL-36424714
// Cuda compilation tools, release 13.0, V13.0.88
// Based on NVVM 20.0.0
//

.version 9.0
.target sm_100
.address_size 64

	// .globl	_Z13multiplicacaoPiS_S_

.visible .entry _Z13multiplicacaoPiS_S_(
	.param .u64 .ptr .align 1 _Z13multiplicacaoPiS_S__param_0,
	.param .u64 .ptr .align 1 _Z13multiplicacaoPiS_S__param_1,
	.param .u64 .ptr .align 1 _Z13multiplicacaoPiS_S__param_2
)
{
	.reg .pred 	%p<5>;
	.reg .b32 	%r<68>;
	.reg .b64 	%rd<18>;

	ld.param.u64 	%rd5, [_Z13multiplicacaoPiS_S__param_0];
	ld.param.u64 	%rd6, [_Z13multiplicacaoPiS_S__param_1];
	ld.param.u64 	%rd7, [_Z13multiplicacaoPiS_S__param_2];
	mov.u32 	%r10, %ctaid.y;
	mov.u32 	%r11, %ntid.y;
	mov.u32 	%r12, %tid.y;
	mad.lo.s32 	%r1, %r10, %r11, %r12;
	mov.u32 	%r13, %ctaid.x;
	mov.u32 	%r14, %ntid.x;
	mov.u32 	%r15, %tid.x;
	mad.lo.s32 	%r2, %r13, %r14, %r15;
	setp.gt.u32 	%p1, %r1, 799;
	setp.gt.s32 	%p2, %r2, 799;
	or.pred  	%p3, %p1, %p2;
	@%p3 bra 	$L__BB0_4;
	mul.lo.s32 	%r3, %r1, 800;
	mul.wide.u32 	%rd8, %r3, 4;
	cvta.to.global.u64 	%rd9, %rd5;
	add.s64 	%rd10, %rd8, %rd9;
	add.s64 	%rd17, %rd10, 32;
	cvta.to.global.u64 	%rd11, %rd6;
	add.s64 	%rd2, %rd11, 25600;
	mov.b32 	%r66, 0;
	mov.u32 	%r65, %r2;
	mov.u32 	%r67, %r66;
$L__BB0_2:
	mul.wide.s32 	%rd12, %r65, 4;
	add.s64 	%rd13, %rd2, %rd12;
	ld.global.u32 	%r17, [%rd17+-32];
	ld.global.u32 	%r18, [%rd13+-25600];
	mad.lo.s32 	%r19, %r18, %r17, %r66;
	ld.global.u32 	%r20, [%rd17+-28];
	ld.global.u32 	%r21, [%rd13+-22400];
	mad.lo.s32 	%r22, %r21, %r20, %r19;
	ld.global.u32 	%r23, [%rd17+-24];
	ld.global.u32 	%r24, [%rd13+-19200];
	mad.lo.s32 	%r25, %r24, %r23, %r22;
	ld.global.u32 	%r26, [%rd17+-20];
	ld.global.u32 	%r27, [%rd13+-16000];
	mad.lo.s32 	%r28, %r27, %r26, %r25;
	ld.global.u32 	%r29, [%rd17+-16];
	ld.global.u32 	%r30, [%rd13+-12800];
	mad.lo.s32 	%r31, %r30, %r29, %r28;
	ld.global.u32 	%r32, [%rd17+-12];
	ld.global.u32 	%r33, [%rd13+-9600];
	mad.lo.s32 	%r34, %r33, %r32, %r31;
	ld.global.u32 	%r35, [%rd17+-8];
	ld.global.u32 	%r36, [%rd13+-6400];
	mad.lo.s32 	%r37, %r36, %r35, %r34;
	ld.global.u32 	%r38, [%rd17+-4];
	ld.global.u32 	%r39, [%rd13+-3200];
	mad.lo.s32 	%r40, %r39, %r38, %r37;
	ld.global.u32 	%r41, [%rd17];
	ld.global.u32 	%r42, [%rd13];
	mad.lo.s32 	%r43, %r42, %r41, %r40;
	ld.global.u32 	%r44, [%rd17+4];
	ld.global.u32 	%r45, [%rd13+3200];
	mad.lo.s32 	%r46, %r45, %r44, %r43;
	ld.global.u32 	%r47, [%rd17+8];
	ld.global.u32 	%r48, [%rd13+6400];
	mad.lo.s32 	%r49, %r48, %r47, %r46;
	ld.global.u32 	%r50, [%rd17+12];
	ld.global.u32 	%r51, [%rd13+9600];
	mad.lo.s32 	%r52, %r51, %r50, %r49;
	ld.global.u32 	%r53, [%rd17+16];
	ld.global.u32 	%r54, [%rd13+12800];
	mad.lo.s32 	%r55, %r54, %r53, %r52;
	ld.global.u32 	%r56, [%rd17+20];
	ld.global.u32 	%r57, [%rd13+16000];
	mad.lo.s32 	%r58, %r57, %r56, %r55;
	ld.global.u32 	%r59, [%rd17+24];
	ld.global.u32 	%r60, [%rd13+19200];
	mad.lo.s32 	%r61, %r60, %r59, %r58;
	ld.global.u32 	%r62, [%rd17+28];
	ld.global.u32 	%r63, [%rd13+22400];
	mad.lo.s32 	%r66, %r63, %r62, %r61;
	add.s32 	%r67, %r67, 16;
	add.s64 	%rd17, %rd17, 64;
	add.s32 	%r65, %r65, 12800;
	setp.ne.s32 	%p4, %r67, 800;
	@%p4 bra 	$L__BB0_2;
	add.s32 	%r64, %r3, %r2;
	cvta.to.global.u64 	%rd14, %rd7;
	mul.wide.s32 	%rd15, %r64, 4;
	add.s64 	%rd16, %rd14, %rd15;
	st.global.u32 	[%rd16], %r66;
$L__BB0_4:
	ret;

}


// ===== COMPILED SASS (sm_100) =====

	.target	sm_100

	.elftype	@"ET_EXEC"


//--------------------- .note.nv.tkinfo           --------------------------
	.section	.note.nv.tkinfo,"",@"SHT_NOTE"
	.sectionflags	@"SHF_NOTE_NV_TKINFO"
	.tkinfo
        /*0018*/ 	.word	0x00000002
        /*0030*/ 	.string	""
        /*0030*/ 	.string	"ptxas"
        /*0030*/ 	.string	"Cuda compilation tools, release 13.0, V13.0.88"
        /*0030*/ 	.string	"Build cuda_13.0.r13.0/compiler.36424714_0"
        /*0030*/ 	.string	"-arch sm_100 -m 64 "



//--------------------- .note.nv.cuinfo           --------------------------
	.section	.note.nv.cuinfo,"",@"SHT_NOTE"
	.sectionflags	@"SHF_NOTE_NV_CUINFO"
        /*0018*/ 	.short	0x0002
        /*001a*/ 	.short	0x0064
        /*001c*/ 	.short	0x0082
	.zero		2


//--------------------- .nv.info                  --------------------------
	.section	.nv.info,"",@"SHT_CUDA_INFO"
	.align	4


	//----- nvinfo : EIATTR_REGCOUNT
	.align		4
        /*0000*/ 	.byte	0x04, 0x2f
        /*0002*/ 	.short	(.L_1 - .L_0)
	.align		4
.L_0:
        /*0004*/ 	.word	index@(_Z13multiplicacaoPiS_S_)
        /*0008*/ 	.word	0x0000001f


	//----- nvinfo : EIATTR_FRAME_SIZE
	.align		4
.L_1:
        /*000c*/ 	.byte	0x04, 0x11
        /*000e*/ 	.short	(.L_3 - .L_2)
	.align		4
.L_2:
        /*0010*/ 	.word	index@(_Z13multiplicacaoPiS_S_)
        /*0014*/ 	.word	0x00000000


	//----- nvinfo : EIATTR_MIN_STACK_SIZE
	.align		4
.L_3:
        /*0018*/ 	.byte	0x04, 0x12
        /*001a*/ 	.short	(.L_5 - .L_4)
	.align		4
.L_4:
        /*001c*/ 	.word	index@(_Z13multiplicacaoPiS_S_)
        /*0020*/ 	.word	0x00000000
.L_5:


//--------------------- .nv.compat                --------------------------
	.section	.nv.compat,"",@"SHT_CUDA_COMPAT_INFO"
	.align	4
        /*0000*/ 	.byte	0x02, 0x09, 0x00, 0x00, 0x02, 0x02, 0x01, 0x00, 0x02, 0x05, 0x05, 0x00, 0x03, 0x07, 0x01, 0x01
        /*0010*/ 	.byte	0x02, 0x03, 0x00, 0x00, 0x02, 0x06, 0x01, 0x00, 0x04, 0x0b, 0x08, 0x00, 0x09, 0x00, 0x00, 0x00
        /*0020*/ 	.byte	0x00, 0x00, 0x00, 0x00


//--------------------- .nv.info._Z13multiplicacaoPiS_S_ --------------------------
	.section	.nv.info._Z13multiplicacaoPiS_S_,"",@"SHT_CUDA_INFO"
	.sectionflags	@""
	.align	4


	//----- nvinfo : EIATTR_CUDA_API_VERSION
	.align		4
        /*0000*/ 	.byte	0x04, 0x37
        /*0002*/ 	.short	(.L_7 - .L_6)
.L_6:
        /*0004*/ 	.word	0x00000082


	//----- nvinfo : EIATTR_KPARAM_INFO
	.align		4
.L_7:
        /*0008*/ 	.byte	0x04, 0x17
        /*000a*/ 	.short	(.L_9 - .L_8)
.L_8:
        /*000c*/ 	.word	0x00000000
        /*0010*/ 	.short	0x0002
        /*0012*/ 	.short	0x0010
        /*0014*/ 	.byte	0x00, 0xf5, 0x21, 0x00


	//----- nvinfo : EIATTR_KPARAM_INFO
	.align		4
.L_9:
        /*0018*/ 	.byte	0x04, 0x17
        /*001a*/ 	.short	(.L_11 - .L_10)
.L_10:
        /*001c*/ 	.word	0x00000000
        /*0020*/ 	.short	0x0001
        /*0022*/ 	.short	0x0008
        /*0024*/ 	.byte	0x00, 0xf5, 0x21, 0x00


	//----- nvinfo : EIATTR_KPARAM_INFO
	.align		4
.L_11:
        /*0028*/ 	.byte	0x04, 0x17
        /*002a*/ 	.short	(.L_13 - .L_12)
.L_12:
        /*002c*/ 	.word	0x00000000
        /*0030*/ 	.short	0x0000
        /*0032*/ 	.short	0x0000
        /*0034*/ 	.byte	0x00, 0xf5, 0x21, 0x00


	//----- nvinfo : EIATTR_SPARSE_MMA_MASK
	.align		4
.L_13:
        /*0038*/ 	.byte	0x03, 0x50
        /*003a*/ 	.short	0x0000


	//----- nvinfo : EIATTR_MAXREG_COUNT
	.align		4
        /*003c*/ 	.byte	0x03, 0x1b
        /*003e*/ 	.short	0x00ff


	//----- nvinfo : EIATTR_MERCURY_ISA_VERSION
	.align		4
        /*0040*/ 	.byte	0x03, 0x5f
        /*0042*/ 	.short	0x0101


	//----- nvinfo : EIATTR_VRC_CTA_INIT_COUNT
	.align		4
        /*0044*/ 	.byte	0x02, 0x4a
	.zero		1
	.zero		1


	//----- nvinfo : EIATTR_EXIT_INSTR_OFFSETS
	.align		4
        /*0048*/ 	.byte	0x04, 0x1c
        /*004a*/ 	.short	(.L_15 - .L_14)


	//   ....[0]....
.L_14:
        /*004c*/ 	.word	0x000000b0


	//   ....[1]....
        /*0050*/ 	.word	0x00000550


	//----- nvinfo : EIATTR_CBANK_PARAM_SIZE
	.align		4
.L_15:
        /*0054*/ 	.byte	0x03, 0x19
        /*0056*/ 	.short	0x0018


	//----- nvinfo : EIATTR_PARAM_CBANK
	.align		4
        /*0058*/ 	.byte	0x04, 0x0a
        /*005a*/ 	.short	(.L_17 - .L_16)
	.align		4
.L_16:
        /*005c*/ 	.word	index@(.nv.constant0._Z13multiplicacaoPiS_S_)
        /*0060*/ 	.short	0x0380
        /*0062*/ 	.short	0x0018


	//----- nvinfo : EIATTR_SW_WAR
	.align		4
.L_17:
        /*0064*/ 	.byte	0x04, 0x36
        /*0066*/ 	.short	(.L_19 - .L_18)
.L_18:
        /*0068*/ 	.word	0x00000008
.L_19:


//--------------------- .nv.callgraph             --------------------------
	.section	.nv.callgraph,"",@"SHT_CUDA_CALLGRAPH"
	.align	4
	.sectionentsize	8
	.align		4
        /*0000*/ 	.word	0x00000000
	.align		4
        /*0004*/ 	.word	0xffffffff
	.align		4
        /*0008*/ 	.word	0x00000000
	.align		4
        /*000c*/ 	.word	0xfffffffe
	.align		4
        /*0010*/ 	.word	0x00000000
	.align		4
        /*0014*/ 	.word	0xfffffffd
	.align		4
        /*0018*/ 	.word	0x00000000
	.align		4
        /*001c*/ 	.word	0xfffffffc


//--------------------- .text._Z13multiplicacaoPiS_S_ --------------------------
	.section	.text._Z13multiplicacaoPiS_S_,"ax",@progbits
	.align	128
        .global         _Z13multiplicacaoPiS_S_
        .type           _Z13multiplicacaoPiS_S_,@function
        .size           _Z13multiplicacaoPiS_S_,(.L_x_2 - _Z13multiplicacaoPiS_S_)
        .other          _Z13multiplicacaoPiS_S_,@"STO_CUDA_ENTRY STV_DEFAULT"
_Z13multiplicacaoPiS_S_:
.text._Z13multiplicacaoPiS_S_:
[----:B------:R-:W-:Y:S01]  /*0000*/  LDC R1, c[0x0][0x37c] ;  /* 0x0000df00ff017b82 */ /* 0x000fe20000000800 */
[----:B------:R-:W0:Y:S07]  /*0010*/  S2R R3, SR_TID.X ;  /* 0x0000000000037919 */ /* 0x000e2e0000002100 */
[----:B------:R-:W1:Y:S01]  /*0020*/  LDC R7, c[0x0][0x364] ;  /* 0x0000d900ff077b82 */ /* 0x000e620000000800 */
[----:B------:R-:W1:Y:S07]  /*0030*/  S2R R2, SR_TID.Y ;  /* 0x0000000000027919 */ /* 0x000e6e0000002200 */
[----:B------:R-:W0:Y:S08]  /*0040*/  S2UR UR5, SR_CTAID.X ;  /* 0x00000000000579c3 */ /* 0x000e300000002500 */
[----:B------:R-:W0:Y:S08]  /*0050*/  LDC R0, c[0x0][0x360] ;  /* 0x0000d800ff007b82 */ /* 0x000e300000000800 */
[----:B------:R-:W1:Y:S01]  /*0060*/  S2UR UR4, SR_CTAID.Y ;  /* 0x00000000000479c3 */ /* 0x000e620000002600 */
[----:B0-----:R-:W-:-:S05]  /*0070*/  IMAD R0, R0, UR5, R3 ;  /* 0x0000000500007c24 */ /* 0x001fca000f8e0203 */
[----:B------:R-:W-:Y:S01]  /*0080*/  ISETP.GT.AND P0, PT, R0, 0x31f, PT ;  /* 0x0000031f0000780c */ /* 0x000fe20003f04270 */
[----:B-1----:R-:W-:-:S05]  /*0090*/  IMAD R7, R7, UR4, R2 ;  /* 0x0000000407077c24 */ /* 0x002fca000f8e0202 */
[----:B------:R-:W-:-:S13]  /*00a0*/  ISETP.GT.U32.OR P0, PT, R7, 0x31f, P0 ;  /* 0x0000031f0700780c */ /* 0x000fda0000704470 */
[----:B------:R-:W-:Y:S05]  /*00b0*/  @P0 EXIT ;  /* 0x000000000000094d */ /* 0x000fea0003800000 */
[----:B------:R-:W0:Y:S01]  /*00c0*/  LDC.64 R2, c[0x0][0x380] ;  /* 0x0000e000ff027b82 */ /* 0x000e220000000a00 */
[----:B------:R-:W1:Y:S01]  /*00d0*/  LDCU.64 UR6, c[0x0][0x388] ;  /* 0x00007100ff0677ac */ /* 0x000e620008000a00 */
[----:B------:R-:W-:Y:S02]  /*00e0*/  IMAD R7, R7, 0x320, RZ ;  /* 0x0000032007077824 */ /* 0x000fe400078e02ff */
[----:B------:R-:W-:Y:S01]  /*00f0*/  HFMA2 R14, -RZ, RZ, 0, 0 ;  /* 0x00000000ff0e7431 */ /* 0x000fe200000001ff */
[----:B------:R-:W-:Y:S01]  /*0100*/  MOV R6, R0 ;  /* 0x0000000000067202 */ /* 0x000fe20000000f00 */
[----:B------:R-:W2:Y:S01]  /*0110*/  LDCU.64 UR8, c[0x0][0x358] ;  /* 0x00006b00ff0877ac */ /* 0x000ea20008000a00 */
[----:B------:R-:W-:Y:S01]  /*0120*/  UMOV UR4, URZ ;  /* 0x000000ff00047c82 */ /* 0x000fe20008000000 */
[----:B-1----:R-:W-:-:S04]  /*0130*/  UIADD3 UR5, UP0, UPT, UR6, 0x6400, URZ ;  /* 0x0000640006057890 */ /* 0x002fc8000ff1e0ff */
[----:B------:R-:W-:Y:S01]  /*0140*/  UIADD3.X UR6, UPT, UPT, URZ, UR7, URZ, UP0, !UPT ;  /* 0x00000007ff067290 */ /* 0x000fe200087fe4ff */
[----:B0-----:R-:W-:-:S03]  /*0150*/  IMAD.WIDE.U32 R2, R7, 0x4, R2 ;  /* 0x0000000407027825 */ /* 0x001fc600078e0002 */
[----:B------:R-:W-:-:S04]  /*0160*/  IADD3 R4, P0, PT, R2, 0x20, RZ ;  /* 0x0000002002047810 */ /* 0x000fc80007f1e0ff */
[----:B--2---:R-:W-:-:S09]  /*0170*/  IADD3.X R5, PT, PT, RZ, R3, RZ, P0, !PT ;  /* 0x00000003ff057210 */ /* 0x004fd200007fe4ff */
.L_x_0:
[----:B------:R-:W-:Y:S01]  /*0180*/  MOV R2, UR5 ;  /* 0x0000000500027c02 */ /* 0x000fe20008000f00 */
[----:B------:R-:W2:Y:S01]  /*0190*/  LDG.E R15, desc[UR8][R4.64+-0x20] ;  /* 0xffffe008040f7981 */ /* 0x000ea2000c1e1900 */
[----:B------:R-:W-:-:S03]  /*01a0*/  MOV R3, UR6 ;  /* 0x0000000600037c02 */ /* 0x000fc60008000f00 */
[----:B------:R-:W3:Y:S01]  /*01b0*/  LDG.E R24, desc[UR8][R4.64+-0x1c] ;  /* 0xffffe40804187981 */ /* 0x000ee2000c1e1900 */
[----:B------:R-:W-:-:S03]  /*01c0*/  IMAD.WIDE R2, R6, 0x4, R2 ;  /* 0x0000000406027825 */ /* 0x000fc600078e0202 */
[----:B------:R-:W4:Y:S04]  /*01d0*/  LDG.E R19, desc[UR8][R4.64+-0x18] ;  /* 0xffffe80804137981 */ /* 0x000f28000c1e1900 */
[----:B------:R-:W2:Y:S04]  /*01e0*/  LDG.E R16, desc[UR8][R2.64+-0x6400] ;  /* 0xff9c000802107981 */ /* 0x000ea8000c1e1900 */
[----:B------:R-:W3:Y:S04]  /*01f0*/  LDG.E R25, desc[UR8][R2.64+-0x5780] ;  /* 0xffa8800802197981 */ /* 0x000ee8000c1e1900 */
[----:B------:R-:W4:Y:S04]  /*0200*/  LDG.E R18, desc[UR8][R2.64+-0x4b00] ;  /* 0xffb5000802127981 */ /* 0x000f28000c1e1900 */
[----:B------:R-:W5:Y:S04]  /*0210*/  LDG.E R20, desc[UR8][R4.64+-0x14] ;  /* 0xffffec0804147981 */ /* 0x000f68000c1e1900 */
        /* <DEDUP_REMOVED lines=11> */
[----:B------:R-:W5:Y:S01]  /*02d0*/  LDG.E R26, desc[UR8][R4.64+0x1c] ;  /* 0x00001c08041a7981 */ /* 0x000f62000c1e1900 */
[----:B--2---:R-:W-:-:S03]  /*02e0*/  IMAD R15, R15, R16, R14 ;  /* 0x000000100f0f7224 */ /* 0x004fc600078e020e */
[----:B------:R-:W2:Y:S01]  /*02f0*/  LDG.E R16, desc[UR8][R4.64] ;  /* 0x0000000804107981 */ /* 0x000ea2000c1e1900 */
[----:B---3--:R-:W-:-:S03]  /*0300*/  IMAD R24, R24, R25, R15 ;  /* 0x0000001918187224 */ /* 0x008fc600078e020f */
[----:B------:R-:W3:Y:S01]  /*0310*/  LDG.E R14, desc[UR8][R4.64+0x4] ;  /* 0x00000408040e7981 */ /* 0x000ee2000c1e1900 */
[----:B----4-:R-:W-:-:S03]  /*0320*/  IMAD R24, R19, R18, R24 ;  /* 0x0000001213187224 */ /* 0x010fc600078e0218 */
[----:B------:R-:W3:Y:S04]  /*0330*/  LDG.E R15, desc[UR8][R2.64+0xc80] ;  /* 0x000c8008020f7981 */ /* 0x000ee8000c1e1900 */
[----:B------:R-:W4:Y:S01]  /*0340*/  LDG.E R18, desc[UR8][R4.64+0x8] ;  /* 0x0000080804127981 */ /* 0x000f22000c1e1900 */
[----:B-----5:R-:W-:-:S03]  /*0350*/  IMAD R24, R20, R21, R24 ;  /* 0x0000001514187224 */ /* 0x020fc600078e0218 */
[----:B------:R-:W4:Y:S04]  /*0360*/  LDG.E R19, desc[UR8][R2.64+0x1900] ;  /* 0x0019000802137981 */ /* 0x000f28000c1e1900 */
[----:B------:R-:W5:Y:S01]  /*0370*/  LDG.E R20, desc[UR8][R4.64+0xc] ;  /* 0x00000c0804147981 */ /* 0x000f62000c1e1900 */
[----:B------:R-:W-:-:S03]  /*0380*/  IMAD R24, R22, R23, R24 ;  /* 0x0000001716187224 */ /* 0x000fc600078e0218 */
[----:B------:R-:W5:Y:S04]  /*0390*/  LDG.E R21, desc[UR8][R2.64+0x2580] ;  /* 0x0025800802157981 */ /* 0x000f68000c1e1900 */
[----:B------:R-:W5:Y:S04]  /*03a0*/  LDG.E R22, desc[UR8][R4.64+0x10] ;  /* 0x0000100804167981 */ /* 0x000f68000c1e1900 */
[----:B------:R-:W5:Y:S01]  /*03b0*/  LDG.E R23, desc[UR8][R2.64+0x3200] ;  /* 0x0032000802177981 */ /* 0x000f62000c1e1900 */
[----:B------:R-:W-:-:S03]  /*03c0*/  IMAD R28, R12, R13, R24 ;  /* 0x0000000d0c1c7224 */ /* 0x000fc600078e0218 */
[----:B------:R-:W5:Y:S04]  /*03d0*/  LDG.E R24, desc[UR8][R4.64+0x14] ;  /* 0x0000140804187981 */ /* 0x000f68000c1e1900 */
[----:B------:R-:W5:Y:S04]  /*03e0*/  LDG.E R25, desc[UR8][R2.64+0x3e80] ;  /* 0x003e800802197981 */ /* 0x000f68000c1e1900 */
[----:B------:R0:W5:Y:S04]  /*03f0*/  LDG.E R13, desc[UR8][R4.64+0x18] ;  /* 0x00001808040d7981 */ /* 0x000168000c1e1900 */
[----:B------:R-:W5:Y:S01]  /*0400*/  LDG.E R12, desc[UR8][R2.64+0x4b00] ;  /* 0x004b0008020c7981 */ /* 0x000f62000c1e1900 */
[----:B------:R-:W-:-:S04]  /*0410*/  IMAD R8, R9, R8, R28 ;  /* 0x0000000809087224 */ /* 0x000fc800078e021c */
[----:B------:R-:W-:Y:S01]  /*0420*/  IMAD R8, R10, R11, R8 ;  /* 0x0000000b0a087224 */ /* 0x000fe200078e0208 */
[----:B------:R-:W-:-:S04]  /*0430*/  UIADD3 UR4, UPT, UPT, UR4, 0x10, URZ ;  /* 0x0000001004047890 */ /* 0x000fc8000fffe0ff */
[----:B------:R-:W-:Y:S01]  /*0440*/  UISETP.NE.AND UP0, UPT, UR4, 0x320, UPT ;  /* 0x000003200400788c */ /* 0x000fe2000bf05270 */
[----:B0-----:R-:W-:Y:S02]  /*0450*/  IADD3 R4, P0, PT, R4, 0x40, RZ ;  /* 0x0000004004047810 */ /* 0x001fe40007f1e0ff */
[----:B------:R-:W-:Y:S02]  /*0460*/  IADD3 R6, PT, PT, R6, 0x3200, RZ ;  /* 0x0000320006067810 */ /* 0x000fe40007ffe0ff */
[----:B------:R-:W-:Y:S01]  /*0470*/  IADD3.X R5, PT, PT, RZ, R5, RZ, P0, !PT ;  /* 0x00000005ff057210 */ /* 0x000fe200007fe4ff */
[----:B--2---:R-:W-:-:S04]  /*0480*/  IMAD R8, R16, R17, R8 ;  /* 0x0000001110087224 */ /* 0x004fc800078e0208 */
[----:B---3--:R-:W-:-:S04]  /*0490*/  IMAD R8, R14, R15, R8 ;  /* 0x0000000f0e087224 */ /* 0x008fc800078e0208 */
[----:B----4-:R-:W-:-:S04]  /*04a0*/  IMAD R8, R18, R19, R8 ;  /* 0x0000001312087224 */ /* 0x010fc800078e0208 */
[----:B-----5:R-:W-:-:S04]  /*04b0*/  IMAD R8, R20, R21, R8 ;  /* 0x0000001514087224 */ /* 0x020fc800078e0208 */
[----:B------:R-:W-:-:S04]  /*04c0*/  IMAD R8, R22, R23, R8 ;  /* 0x0000001716087224 */ /* 0x000fc800078e0208 */
[----:B------:R-:W-:-:S04]  /*04d0*/  IMAD R8, R24, R25, R8 ;  /* 0x0000001918087224 */ /* 0x000fc800078e0208 */
[----:B------:R-:W-:-:S04]  /*04e0*/  IMAD R8, R13, R12, R8 ;  /* 0x0000000c0d087224 */ /* 0x000fc800078e0208 */
[----:B------:R-:W-:Y:S01]  /*04f0*/  IMAD R14, R26, R27, R8 ;  /* 0x0000001b1a0e7224 */ /* 0x000fe200078e0208 */
[----:B------:R-:W-:Y:S06]  /*0500*/  BRA.U UP0, `(.L_x_0) ;  /* 0xfffffffd001c7547 */ /* 0x000fec000b83ffff */
[----:B------:R-:W0:Y:S01]  /*0510*/  LDC.64 R2, c[0x0][0x390] ;  /* 0x0000e400ff027b82 */ /* 0x000e220000000a00 */
[----:B------:R-:W-:-:S05]  /*0520*/  IADD3 R7, PT, PT, R0, R7, RZ ;  /* 0x0000000700077210 */ /* 0x000fca0007ffe0ff */
[----:B0-----:R-:W-:-:S05]  /*0530*/  IMAD.WIDE R2, R7, 0x4, R2 ;  /* 0x0000000407027825 */ /* 0x001fca00078e0202 */
[----:B------:R-:W-:Y:S01]  /*0540*/  STG.E desc[UR8][R2.64], R14 ;  /* 0x0000000e02007986 */ /* 0x000fe2000c101908 */
[----:B------:R-:W-:Y:S05]  /*0550*/  EXIT ;  /* 0x000000000000794d */ /* 0x000fea0003800000 */
.L_x_1:
[----:B------:R-:W-:-:S00]  /*0560*/  BRA `(.L_x_1) ;  /* 0xfffffffc00fc7947 */ /* 0x000fc0000383ffff */
[----:B------:R-:W-:-:S00]  /*0570*/  NOP ;  /* 0x0000000000007918 */ /* 0x000fc00000000000 */
        /* <DEDUP_REMOVED lines=8> */
.L_x_2:


//--------------------- .nv.shared.reserved.0     --------------------------
	.section	.nv.shared.reserved.0,"aw",@nobits
	.weak		__nv_reservedSMEM_offset_0_alias
	.size		__nv_reservedSMEM_offset_0_alias, 0, 64
	.other		__nv_reservedSMEM_offset_0_alias,@"STO_CUDA_RESERVED_SHARED STV_DEFAULT"
__nv_reservedSMEM_offset_0_alias:
	.zero		0
	.zero		64


//--------------------- .nv.constant0._Z13multiplicacaoPiS_S_ --------------------------
	.section	.nv.constant0._Z13multiplicacaoPiS_S_,"a",@progbits
	.sectionflags	@""
	.align	4
.nv.constant0._Z13multiplicacaoPiS_S_:
	.zero		920


//--------------------- SYMBOLS --------------------------

	.type		.nv.reservedSmem.offset0,@object
	.size		.nv.reservedSmem.offset0,0x4
